//
// Generated by NVIDIA NVVM Compiler
//
// Compiler Build ID: CL-36424714
// Cuda compilation tools, release 13.0, V13.0.88
// Based on NVVM 20.0.0
//

.version 9.0
.target sm_100
.address_size 64

	// .globl	_Z6kernelv
.extern .func  (.param .b32 func_retval0) vprintf
(
	.param .b64 vprintf_param_0,
	.param .b64 vprintf_param_1
)
;
.global .align 1 .b8 $str[34] = {72, 101, 108, 108, 111, 44, 32, 119, 111, 114, 108, 100, 33, 32, 102, 114, 111, 109, 32, 71, 80, 85, 32, 116, 104, 114, 101, 97, 100, 32, 37, 100, 10};

.visible .entry _Z6kernelv()
{
	.local .align 8 .b8 	__local_depot0[8];
	.reg .b64 	%SP;
	.reg .b64 	%SPL;
	.reg .b32 	%r<4>;
	.reg .b64 	%rd<5>;

	mov.u64 	%SPL, __local_depot0;
	cvta.local.u64 	%SP, %SPL;
	add.u64 	%rd1, %SP, 0;
	add.u64 	%rd2, %SPL, 0;
	mov.u32 	%r1, %tid.x;
	st.local.u32 	[%rd2], %r1;
	mov.u64 	%rd3, $str;
	cvta.global.u64 	%rd4, %rd3;
	{ // callseq 0, 0
	.param .b64 param0;
	st.param.b64 	[param0], %rd4;
	.param .b64 param1;
	st.param.b64 	[param1], %rd1;
	.param .b32 retval0;
	call.uni (retval0), 
	vprintf, 
	(
	param0, 
	param1
	);
	ld.param.b32 	%r2, [retval0];
	} // callseq 0
	ret;

}


// ===== COMPILED SASS (sm_100) =====

	.target	sm_100

	.elftype	@"ET_EXEC"


//--------------------- .note.nv.tkinfo           --------------------------
	.section	.note.nv.tkinfo,"",@"SHT_NOTE"
	.sectionflags	@"SHF_NOTE_NV_TKINFO"
	.tkinfo
        /*0018*/ 	.word	0x00000002
        /*0030*/ 	.string	""
        /*0030*/ 	.string	"ptxas"
        /*0030*/ 	.string	"Cuda compilation tools, release 13.0, V13.0.88"
        /*0030*/ 	.string	"Build cuda_13.0.r13.0/compiler.36424714_0"
        /*0030*/ 	.string	"-arch sm_100 -m 64 "



//--------------------- .note.nv.cuinfo           --------------------------
	.section	.note.nv.cuinfo,"",@"SHT_NOTE"
	.sectionflags	@"SHF_NOTE_NV_CUINFO"
        /*0018*/ 	.short	0x0002
        /*001a*/ 	.short	0x0064
        /*001c*/ 	.short	0x0082
	.zero		2


//--------------------- .nv.info                  --------------------------
	.section	.nv.info,"",@"SHT_CUDA_INFO"
	.align	4


	//----- nvinfo : EIATTR_REGCOUNT
	.align		4
        /*0000*/ 	.byte	0x04, 0x2f
        /*0002*/ 	.short	(.L_2 - .L_1)
	.align		4
.L_1:
        /*0004*/ 	.word	index@(_Z6kernelv)
        /*0008*/ 	.word	0x00000018


	//----- nvinfo : EIATTR_FRAME_SIZE
	.align		4
.L_2:
        /*000c*/ 	.byte	0x04, 0x11
        /*000e*/ 	.short	(.L_4 - .L_3)
	.align		4
.L_3:
        /*0010*/ 	.word	index@(_Z6kernelv)
        /*0014*/ 	.word	0x00000008


	//----- nvinfo : EIATTR_MIN_STACK_SIZE
	.align		4
.L_4:
        /*0018*/ 	.byte	0x04, 0x12
        /*001a*/ 	.short	(.L_6 - .L_5)
	.align		4
.L_5:
        /*001c*/ 	.word	index@(_Z6kernelv)
        /*0020*/ 	.word	0x00000008
.L_6:


//--------------------- .nv.compat                --------------------------
	.section	.nv.compat,"",@"SHT_CUDA_COMPAT_INFO"
	.align	4
        /*0000*/ 	.byte	0x02, 0x09, 0x00, 0x00, 0x02, 0x02, 0x01, 0x00, 0x02, 0x05, 0x05, 0x00, 0x03, 0x07, 0x01, 0x01
        /*0010*/ 	.byte	0x02, 0x03, 0x00, 0x00, 0x02, 0x06, 0x01, 0x00, 0x04, 0x0b, 0x08, 0x00, 0x09, 0x00, 0x00, 0x00
        /*0020*/ 	.byte	0x00, 0x00, 0x00, 0x00


//--------------------- .nv.info._Z6kernelv       --------------------------
	.section	.nv.info._Z6kernelv,"",@"SHT_CUDA_INFO"
	.sectionflags	@""
	.align	4


	//----- nvinfo : EIATTR_CUDA_API_VERSION
	.align		4
        /*0000*/ 	.byte	0x04, 0x37
        /*0002*/ 	.short	(.L_8 - .L_7)
.L_7:
        /*0004*/ 	.word	0x00000082


	//----- nvinfo : EIATTR_SPARSE_MMA_MASK
	.align		4
.L_8:
        /*0008*/ 	.byte	0x03, 0x50
        /*000a*/ 	.short	0x0000


	//----- nvinfo : EIATTR_MAXREG_COUNT
	.align		4
        /*000c*/ 	.byte	0x03, 0x1b
        /*000e*/ 	.short	0x00ff


	//----- nvinfo : EIATTR_EXTERNS
	.align		4
        /*0010*/ 	.byte	0x04, 0x0f
        /*0012*/ 	.short	(.L_10 - .L_9)


	//   ....[0]....
	.align		4
.L_9:
        /*0014*/ 	.word	index@(vprintf)


	//----- nvinfo : EIATTR_MERCURY_ISA_VERSION
	.align		4
.L_10:
        /*0018*/ 	.byte	0x03, 0x5f
        /*001a*/ 	.short	0x0101


	//----- nvinfo : EIATTR_VRC_CTA_INIT_COUNT
	.align		4
        /*001c*/ 	.byte	0x02, 0x4a
	.zero		1
	.zero		1


	//----- nvinfo : EIATTR_SYSCALL_OFFSETS
	.align		4
        /*0020*/ 	.byte	0x04, 0x46
        /*0022*/ 	.short	(.L_12 - .L_11)


	//   ....[0]....
.L_11:
        /*0024*/ 	.word	0x000000e0


	//----- nvinfo : EIATTR_EXIT_INSTR_OFFSETS
	.align		4
.L_12:
        /*0028*/ 	.byte	0x04, 0x1c
        /*002a*/ 	.short	(.L_14 - .L_13)


	//   ....[0]....
.L_13:
        /*002c*/ 	.word	0x000000f0


	//----- nvinfo : EIATTR_SW_WAR
	.align		4
.L_14:
        /*0030*/ 	.byte	0x04, 0x36
        /*0032*/ 	.short	(.L_16 - .L_15)
.L_15:
        /*0034*/ 	.word	0x00000008
.L_16:


//--------------------- .nv.callgraph             --------------------------
	.section	.nv.callgraph,"",@"SHT_CUDA_CALLGRAPH"
	.align	4
	.sectionentsize	8
	.align		4
        /*0000*/ 	.word	0x00000000
	.align		4
        /*0004*/ 	.word	0xffffffff
	.align		4
        /*0008*/ 	.word	index@(_Z6kernelv)
	.align		4
        /*000c*/ 	.word	index@(vprintf)
	.align		4
        /*0010*/ 	.word	0x00000000
	.align		4
        /*0014*/ 	.word	0xfffffffe
	.align		4
        /*0018*/ 	.word	0x00000000
	.align		4
        /*001c*/ 	.word	0xfffffffd
	.align		4
        /*0020*/ 	.word	0x00000000
	.align		4
        /*0024*/ 	.word	0xfffffffc


//--------------------- .nv.constant4             --------------------------
	.section	.nv.constant4,"a",@progbits
	.align	8
	.align		8
.nv.constant4:
        /*0000*/ 	.dword	vprintf
	.align		8
        /*0008*/ 	.dword	$str


//--------------------- .text._Z6kernelv          --------------------------
	.section	.text._Z6kernelv,"ax",@progbits
	.align	128
        .global         _Z6kernelv
        .type           _Z6kernelv,@function
        .size           _Z6kernelv,(.L_x_2 - _Z6kernelv)
        .other          _Z6kernelv,@"STO_CUDA_ENTRY STV_DEFAULT"
_Z6kernelv:
.text._Z6kernelv:
[----:B------:R-:W0:Y:S01]  /*0000*/  LDC R1, c[0x0][0x37c] ;  /* 0x0000df00ff017b82 */ /* 0x000e220000000800 */
[----:B------:R-:W1:Y:S01]  /*0010*/  S2R R8, SR_TID.X ;  /* 0x0000000000087919 */ /* 0x000e620000002100 */
[----:B0-----:R-:W-:Y:S01]  /*0020*/  VIADD R1, R1, 0xfffffff8 ;  /* 0xfffffff801017836 */ /* 0x001fe20000000000 */
[----:B------:R-:W-:Y:S01]  /*0030*/  MOV R0, 0x0 ;  /* 0x0000000000007802 */ /* 0x000fe20000000f00 */
[----:B------:R-:W0:Y:S04]  /*0040*/  LDCU UR4, c[0x0][0x2f8] ;  /* 0x00005f00ff0477ac */ /* 0x000e280008000800 */
[----:B------:R2:W3:Y:S01]  /*0050*/  LDC.64 R2, c[0x4][R0] ;  /* 0x0100000000027b82 */ /* 0x0004e20000000a00 */
[----:B------:R-:W4:Y:S01]  /*0060*/  LDCU.64 UR6, c[0x4][0x8] ;  /* 0x01000100ff0677ac */ /* 0x000f220008000a00 */
[----:B------:R-:W5:Y:S01]  /*0070*/  LDCU UR5, c[0x0][0x2fc] ;  /* 0x00005f80ff0577ac */ /* 0x000f620008000800 */
[----:B0-----:R-:W-:Y:S01]  /*0080*/  IADD3 R6, P0, PT, R1, UR4, RZ ;  /* 0x0000000401067c10 */ /* 0x001fe2000ff1e0ff */
[----:B----4-:R-:W-:Y:S01]  /*0090*/  IMAD.U32 R4, RZ, RZ, UR6 ;  /* 0x00000006ff047e24 */ /* 0x010fe2000f8e00ff */
[----:B------:R-:W-:-:S03]  /*00a0*/  MOV R5, UR7 ;  /* 0x0000000700057c02 */ /* 0x000fc60008000f00 */
[----:B-----5:R-:W-:Y:S01]  /*00b0*/  IMAD.X R7, RZ, RZ, UR5, P0 ;  /* 0x00000005ff077e24 */ /* 0x020fe200080e06ff */
[----:B-1----:R2:W-:Y:S07]  /*00c0*/  STL [R1], R8 ;  /* 0x0000000801007387 */ /* 0x0025ee0000100800 */
[----:B------:R-:W-:-:S07]  /*00d0*/  LEPC R20, `(.L_x_0) ;  /* 0x000000001014794e */ /* 0x000fce0000000000 */
[----:B--23--:R-:W-:Y:S05]  /*00e0*/  CALL.ABS.NOINC R2 ;  /* 0x0000000002007343 */ /* 0x00cfea0003c00000 */
.L_x_0:
[----:B------:R-:W-:Y:S05]  /*00f0*/  EXIT ;  /* 0x000000000000794d */ /* 0x000fea0003800000 */
.L_x_1:
[----:B------:R-:W-:-:S00]  /*0100*/  BRA `(.L_x_1) ;  /* 0xfffffffc00fc7947 */ /* 0x000fc0000383ffff */
[----:B------:R-:W-:-:S00]  /*0110*/  NOP ;  /* 0x0000000000007918 */ /* 0x000fc00000000000 */
        /* <DEDUP_REMOVED lines=14> */
.L_x_2:


//--------------------- .nv.global.init           --------------------------
	.section	.nv.global.init,"aw",@progbits
.nv.global.init:
	.type		$str,@object
	.size		$str,(.L_0 - $str)
$str:
        /*0000*/ 	.byte	0x48, 0x65, 0x6c, 0x6c, 0x6f, 0x2c, 0x20, 0x77, 0x6f, 0x72, 0x6c, 0x64, 0x21, 0x20, 0x66, 0x72
        /*0010*/ 	.byte	0x6f, 0x6d, 0x20, 0x47, 0x50, 0x55, 0x20, 0x74, 0x68, 0x72, 0x65, 0x61, 0x64, 0x20, 0x25, 0x64
        /*0020*/ 	.byte	0x0a, 0x00
.L_0:


//--------------------- .nv.shared.reserved.0     --------------------------
	.section	.nv.shared.reserved.0,"aw",@nobits
	.weak		__nv_reservedSMEM_offset_0_alias
	.size		__nv_reservedSMEM_offset_0_alias, 0, 64
	.other		__nv_reservedSMEM_offset_0_alias,@"STO_CUDA_RESERVED_SHARED STV_DEFAULT"
__nv_reservedSMEM_offset_0_alias:
	.zero		0
	.zero		64


//--------------------- .nv.constant0._Z6kernelv  --------------------------
	.section	.nv.constant0._Z6kernelv,"a",@progbits
	.sectionflags	@""
	.align	4
.nv.constant0._Z6kernelv:
	.zero		896


//--------------------- SYMBOLS --------------------------

	.type		.nv.reservedSmem.offset0,@object
	.size		.nv.reservedSmem.offset0,0x4
	.type		vprintf,@function
